	.headerflags	@"EF_CUDA_TEXMODE_UNIFIED EF_CUDA_64BIT_ADDRESS EF_CUDA_ACCELERATORS EF_CUDA_SM90 EF_CUDA_VIRTUAL_SM(EF_CUDA_SM90)"
	.elftype	@"ET_EXEC"


//--------------------- .nv.info                  --------------------------
	.section	.nv.info,"",@"SHT_CUDA_INFO"
	.align	4


	//----- nvinfo : EIATTR_REGCOUNT
	.align		4
        /*0000*/ 	.byte	0x04, 0x2f
        /*0002*/ 	.short	(.L_1 - .L_0)
	.align		4
.L_0:
        /*0004*/ 	.word	index@(triton_per_fused_mean_pow_sub_18)
        /*0008*/ 	.word	0x00000016


	//----- nvinfo : EIATTR_MIN_STACK_SIZE
	.align		4
.L_1:
        /*000c*/ 	.byte	0x04, 0x12
        /*000e*/ 	.short	(.L_3 - .L_2)
	.align		4
.L_2:
        /*0010*/ 	.word	index@(triton_per_fused_mean_pow_sub_18)
        /*0014*/ 	.word	0x00000000


	//----- nvinfo : EIATTR_FRAME_SIZE
	.align		4
.L_3:
        /*0018*/ 	.byte	0x04, 0x11
        /*001a*/ 	.short	(.L_5 - .L_4)
	.align		4
.L_4:
        /*001c*/ 	.word	index@(triton_per_fused_mean_pow_sub_18)
        /*0020*/ 	.word	0x00000000


	//----- nvinfo : EIATTR_MIN_STACK_SIZE
	.align		4
.L_5:
        /*0024*/ 	.byte	0x04, 0x12
        /*0026*/ 	.short	(.L_7 - .L_6)
	.align		4
.L_6:
        /*0028*/ 	.word	index@(triton_per_fused_mean_pow_sub_18)
        /*002c*/ 	.word	0x00000000
.L_7:


//--------------------- .nv.info.triton_per_fused_mean_pow_sub_18 --------------------------
	.section	.nv.info.triton_per_fused_mean_pow_sub_18,"",@"SHT_CUDA_INFO"
	.sectionflags	@""
	.align	4


	//----- nvinfo : EIATTR_CUDA_API_VERSION
	.align		4
        /*0000*/ 	.byte	0x04, 0x37
        /*0002*/ 	.short	(.L_9 - .L_8)
.L_8:
        /*0004*/ 	.word	0x0000007c


	//----- nvinfo : EIATTR_KPARAM_INFO
	.align		4
.L_9:
        /*0008*/ 	.byte	0x04, 0x17
        /*000a*/ 	.short	(.L_11 - .L_10)
.L_10:
        /*000c*/ 	.word	0x00000000
        /*0010*/ 	.short	0x0003
        /*0012*/ 	.short	0x0014
        /*0014*/ 	.byte	0x00, 0xf0, 0x11, 0x00


	//----- nvinfo : EIATTR_KPARAM_INFO
	.align		4
.L_11:
        /*0018*/ 	.byte	0x04, 0x17
        /*001a*/ 	.short	(.L_13 - .L_12)
.L_12:
        /*001c*/ 	.word	0x00000000
        /*0020*/ 	.short	0x0002
        /*0022*/ 	.short	0x0010
        /*0024*/ 	.byte	0x00, 0xf0, 0x11, 0x00


	//----- nvinfo : EIATTR_KPARAM_INFO
	.align		4
.L_13:
        /*0028*/ 	.byte	0x04, 0x17
        /*002a*/ 	.short	(.L_15 - .L_14)
.L_14:
        /*002c*/ 	.word	0x00000000
        /*0030*/ 	.short	0x0001
        /*0032*/ 	.short	0x0008
        /*0034*/ 	.byte	0x00, 0xf4, 0x21, 0x00


	//----- nvinfo : EIATTR_KPARAM_INFO
	.align		4
.L_15:
        /*0038*/ 	.byte	0x04, 0x17
        /*003a*/ 	.short	(.L_17 - .L_16)
.L_16:
        /*003c*/ 	.word	0x00000000
        /*0040*/ 	.short	0x0000
        /*0042*/ 	.short	0x0000
        /*0044*/ 	.byte	0x00, 0xf4, 0x21, 0x00


	//----- nvinfo : EIATTR_SPARSE_MMA_MASK
	.align		4
.L_17:
        /*0048*/ 	.byte	0x03, 0x50
        /*004a*/ 	.short	0x0000


	//----- nvinfo : EIATTR_MAXREG_COUNT
	.align		4
        /*004c*/ 	.byte	0x03, 0x1b
        /*004e*/ 	.short	0x00ff


	//----- nvinfo : EIATTR_COOP_GROUP_MASK_REGIDS
	.align		4
        /*0050*/ 	.byte	0x04, 0x29
        /*0052*/ 	.short	(.L_19 - .L_18)


	//   ....[0]....
.L_18:
        /*0054*/ 	.word	0xffffffff


	//   ....[1]....
        /*0058*/ 	.word	0xffffffff


	//   ....[2]....
        /*005c*/ 	.word	0xffffffff


	//   ....[3]....
        /*0060*/ 	.word	0xffffffff


	//   ....[4]....
        /*0064*/ 	.word	0xffffffff


	//   ....[5]....
        /*0068*/ 	.word	0xffffffff


	//   ....[6]....
        /*006c*/ 	.word	0xffffffff


	//   ....[7]....
        /*0070*/ 	.word	0xffffffff


	//   ....[8]....
        /*0074*/ 	.word	0xffffffff


	//   ....[9]....
        /*0078*/ 	.word	0xffffffff


	//   ....[10]....
        /*007c*/ 	.word	0xffffffff


	//   ....[11]....
        /*0080*/ 	.word	0xffffffff


	//   ....[12]....
        /*0084*/ 	.word	0xffffffff


	//   ....[13]....
        /*0088*/ 	.word	0xffffffff


	//   ....[14]....
        /*008c*/ 	.word	0xffffffff


	//   ....[15]....
        /*0090*/ 	.word	0xffffffff


	//   ....[16]....
        /*0094*/ 	.word	0xffffffff


	//   ....[17]....
        /*0098*/ 	.word	0xffffffff


	//----- nvinfo : EIATTR_COOP_GROUP_INSTR_OFFSETS
	.align		4
.L_19:
        /*009c*/ 	.byte	0x04, 0x28
        /*009e*/ 	.short	(.L_21 - .L_20)


	//   ....[0]....
.L_20:
        /*00a0*/ 	.word	0x000001b0


	//   ....[1]....
        /*00a4*/ 	.word	0x000001d0


	//   ....[2]....
        /*00a8*/ 	.word	0x000001e0


	//   ....[3]....
        /*00ac*/ 	.word	0x000001f0


	//   ....[4]....
        /*00b0*/ 	.word	0x00000230


	//   ....[5]....
        /*00b4*/ 	.word	0x00000250


	//   ....[6]....
        /*00b8*/ 	.word	0x00000260


	//   ....[7]....
        /*00bc*/ 	.word	0x00000270


	//   ....[8]....
        /*00c0*/ 	.word	0x000002a0


	//   ....[9]....
        /*00c4*/ 	.word	0x000002d0


	//   ....[10]....
        /*00c8*/ 	.word	0x000002f0


	//   ....[11]....
        /*00cc*/ 	.word	0x00000300


	//   ....[12]....
        /*00d0*/ 	.word	0x00000350


	//   ....[13]....
        /*00d4*/ 	.word	0x000003c0


	//   ....[14]....
        /*00d8*/ 	.word	0x000003d0


	//   ....[15]....
        /*00dc*/ 	.word	0x000003e0


	//   ....[16]....
        /*00e0*/ 	.word	0x000004b0


	//   ....[17]....
        /*00e4*/ 	.word	0x000004e0


	//----- nvinfo : EIATTR_EXIT_INSTR_OFFSETS
	.align		4
.L_21:
        /*00e8*/ 	.byte	0x04, 0x1c
        /*00ea*/ 	.short	(.L_23 - .L_22)


	//   ....[0]....
.L_22:
        /*00ec*/ 	.word	0x00000610


	//   ....[1]....
        /*00f0*/ 	.word	0x00000660


	//----- nvinfo : EIATTR_REQNTID
	.align		4
.L_23:
        /*00f4*/ 	.byte	0x04, 0x10
        /*00f6*/ 	.short	(.L_25 - .L_24)
.L_24:
        /*00f8*/ 	.word	0x00000080
        /*00fc*/ 	.word	0x00000001
        /*0100*/ 	.word	0x00000001


	//----- nvinfo : EIATTR_CBANK_PARAM_SIZE
	.align		4
.L_25:
        /*0104*/ 	.byte	0x03, 0x19
        /*0106*/ 	.short	0x0018


	//----- nvinfo : EIATTR_PARAM_CBANK
	.align		4
        /*0108*/ 	.byte	0x04, 0x0a
        /*010a*/ 	.short	(.L_27 - .L_26)
	.align		4
.L_26:
        /*010c*/ 	.word	index@(.nv.constant0.triton_per_fused_mean_pow_sub_18)
        /*0110*/ 	.short	0x0210
        /*0112*/ 	.short	0x0018


	//----- nvinfo : EIATTR_SW_WAR
	.align		4
.L_27:
        /*0114*/ 	.byte	0x04, 0x36
        /*0116*/ 	.short	(.L_29 - .L_28)
.L_28:
        /*0118*/ 	.word	0x00000008
.L_29:


//--------------------- .nv.callgraph             --------------------------
	.section	.nv.callgraph,"",@"SHT_CUDA_CALLGRAPH"
	.align	4
	.sectionentsize	8
	.align		4
        /*0000*/ 	.word	0x00000000
	.align		4
        /*0004*/ 	.word	0xffffffff
	.align		4
        /*0008*/ 	.word	0x00000000
	.align		4
        /*000c*/ 	.word	0xfffffffe
	.align		4
        /*0010*/ 	.word	0x00000000
	.align		4
        /*0014*/ 	.word	0xfffffffd
	.align		4
        /*0018*/ 	.word	0x00000000
	.align		4
        /*001c*/ 	.word	0xfffffffc


//--------------------- .text.triton_per_fused_mean_pow_sub_18 --------------------------
	.section	.text.triton_per_fused_mean_pow_sub_18,"ax",@progbits
	.sectionflags	@"SHF_BARRIERS=1"
	.align	128
        .global         triton_per_fused_mean_pow_sub_18
        .type           triton_per_fused_mean_pow_sub_18,@function
        .size           triton_per_fused_mean_pow_sub_18,(.L_x_1 - triton_per_fused_mean_pow_sub_18)
        .other          triton_per_fused_mean_pow_sub_18,@"STO_CUDA_ENTRY STV_DEFAULT"
triton_per_fused_mean_pow_sub_18:
.text.triton_per_fused_mean_pow_sub_18:
[----:B------:R-:W0:Y:S02]  /*0000*/  LDC R1, c[0x0][0x28] ;  /* 0x00000a00ff017b82 */ /* 0x000e240000000800 */
[----:B------:R-:W1:Y:S01]  /*0010*/  S2R R3, SR_CTAID.X ;  /* 0x0000000000037919 */ /* 0x000e620000002500 */
[----:B------:R-:W2:Y:S01]  /*0020*/  LDC.64 R10, c[0x0][0x210] ;  /* 0x00008400ff0a7b82 */ /* 0x000ea20000000a00 */
[----:B------:R-:W-:Y:S01]  /*0030*/  CS2R R6, SRZ ;  /* 0x0000000000067805 */ /* 0x000fe2000001ff00 */
[----:B------:R-:W-:Y:S01]  /*0040*/  ULDC.64 UR6, c[0x0][0x208] ;  /* 0x0000820000067ab9 */ /* 0x000fe20000000a00 */
[----:B------:R-:W3:Y:S01]  /*0050*/  S2R R0, SR_TID.X ;  /* 0x0000000000007919 */ /* 0x000ee20000002100 */
[----:B-1----:R-:W-:Y:S02]  /*0060*/  IMAD.SHL.U32 R3, R3, 0x8, RZ ;  /* 0x0000000803037824 */ /* 0x002fe400078e00ff */
[C---:B---3--:R-:W-:Y:S02]  /*0070*/  IMAD.SHL.U32 R2, R0.reuse, 0x4, RZ ;  /* 0x0000000400027824 */ /* 0x048fe400078e00ff */
[----:B------:R-:W-:-:S03]  /*0080*/  IMAD.SHL.U32 R5, R0, 0x8, RZ ;  /* 0x0000000800057824 */ /* 0x000fc600078e00ff */
[----:B------:R-:W-:Y:S02]  /*0090*/  LOP3.LUT R4, R3, 0x4, R2, 0xf8, !PT ;  /* 0x0000000403047812 */ /* 0x000fe400078ef802 */
[----:B------:R-:W-:Y:S02]  /*00a0*/  LOP3.LUT R5, R5, 0x3f0, RZ, 0xc0, !PT ;  /* 0x000003f005057812 */ /* 0x000fe400078ec0ff */
[----:B------:R-:W-:-:S03]  /*00b0*/  ISETP.GE.AND P0, PT, R4, 0x10, PT ;  /* 0x000000100400780c */ /* 0x000fc60003f06270 */
[----:B------:R-:W-:-:S04]  /*00c0*/  IMAD.IADD R5, R4, 0x1, R5 ;  /* 0x0000000104057824 */ /* 0x000fc800078e0205 */
[----:B--2---:R-:W-:Y:S01]  /*00d0*/  IMAD.WIDE R10, R5, 0x4, R10 ;  /* 0x00000004050a7825 */ /* 0x004fe200078e020a */
[----:B------:R-:W-:-:S06]  /*00e0*/  CS2R R4, SRZ ;  /* 0x0000000000047805 */ /* 0x000fcc000001ff00 */
[----:B------:R-:W2:Y:S01]  /*00f0*/  @!P0 LDG.E.128 R4, desc[UR6][R10.64] ;  /* 0x000000060a048981 */ /* 0x000ea2000c1e1d00 */
[----:B------:R-:W1:Y:S01]  /*0100*/  S2UR UR5, SR_CgaCtaId ;  /* 0x00000000000579c3 */ /* 0x000e620000008800 */
[----:B------:R-:W-:Y:S01]  /*0110*/  UMOV UR4, 0x400 ;  /* 0x0000040000047882 */ /* 0x000fe20000000000 */
[----:B------:R-:W-:Y:S01]  /*0120*/  ISETP.GE.AND P1, PT, R0, 0x20, PT ;  /* 0x000000200000780c */ /* 0x000fe20003f26270 */
[----:B-1----:R-:W-:Y:S01]  /*0130*/  UPRMT UR4, UR5, 0x654, UR4 ;  /* 0x0000065405047896 */ /* 0x002fe20008000004 */
[----:B--2---:R-:W-:Y:S02]  /*0140*/  SEL R4, R4, RZ, !P0 ;  /* 0x000000ff04047207 */ /* 0x004fe40004000000 */
[----:B------:R-:W-:Y:S02]  /*0150*/  SEL R5, R5, RZ, !P0 ;  /* 0x000000ff05057207 */ /* 0x000fe40004000000 */
[----:B------:R-:W-:Y:S02]  /*0160*/  SEL R6, R6, RZ, !P0 ;  /* 0x000000ff06067207 */ /* 0x000fe40004000000 */
[----:B------:R-:W-:-:S02]  /*0170*/  SEL R7, R7, RZ, !P0 ;  /* 0x000000ff07077207 */ /* 0x000fc40004000000 */
[----:B------:R-:W-:Y:S02]  /*0180*/  FSEL R4, R4, RZ, !P0 ;  /* 0x000000ff04047208 */ /* 0x000fe40004000000 */
[----:B------:R-:W-:Y:S02]  /*0190*/  FSEL R5, R5, RZ, !P0 ;  /* 0x000000ff05057208 */ /* 0x000fe40004000000 */
[----:B------:R-:W-:Y:S01]  /*01a0*/  FSEL R6, R6, RZ, !P0 ;  /* 0x000000ff06067208 */ /* 0x000fe20004000000 */
[----:B------:R-:W1:Y:S01]  /*01b0*/  SHFL.BFLY PT, R9, R4, 0x10, 0x1f ;  /* 0x0e001f0004097f89 */ /* 0x000e6200000e0000 */
[----:B------:R-:W-:-:S03]  /*01c0*/  FSEL R7, R7, RZ, !P0 ;  /* 0x000000ff07077208 */ /* 0x000fc60004000000 */
[----:B------:R-:W2:Y:S04]  /*01d0*/  SHFL.BFLY PT, R12, R5, 0x10, 0x1f ;  /* 0x0e001f00050c7f89 */ /* 0x000ea800000e0000 */
[----:B------:R-:W3:Y:S04]  /*01e0*/  SHFL.BFLY PT, R11, R6, 0x10, 0x1f ;  /* 0x0e001f00060b7f89 */ /* 0x000ee800000e0000 */
[----:B------:R-:W4:Y:S01]  /*01f0*/  SHFL.BFLY PT, R10, R7, 0x10, 0x1f ;  /* 0x0e001f00070a7f89 */ /* 0x000f2200000e0000 */
[----:B-1----:R-:W-:Y:S01]  /*0200*/  FADD R9, R4, R9 ;  /* 0x0000000904097221 */ /* 0x002fe20000000000 */
[----:B--2---:R-:W-:Y:S01]  /*0210*/  FADD R12, R5, R12 ;  /* 0x0000000c050c7221 */ /* 0x004fe20000000000 */
[----:B---3--:R-:W-:-:S04]  /*0220*/  FADD R13, R6, R11 ;  /* 0x0000000b060d7221 */ /* 0x008fc80000000000 */
[----:B------:R-:W1:Y:S01]  /*0230*/  SHFL.BFLY PT, R11, R12, 0x8, 0x1f ;  /* 0x0d001f000c0b7f89 */ /* 0x000e6200000e0000 */
[----:B----4-:R-:W-:-:S03]  /*0240*/  FADD R16, R7, R10 ;  /* 0x0000000a07107221 */ /* 0x010fc60000000000 */
[----:B------:R-:W2:Y:S04]  /*0250*/  SHFL.BFLY PT, R10, R9, 0x8, 0x1f ;  /* 0x0d001f00090a7f89 */ /* 0x000ea800000e0000 */
[----:B------:R-:W3:Y:S04]  /*0260*/  SHFL.BFLY PT, R14, R13, 0x8, 0x1f ;  /* 0x0d001f000d0e7f89 */ /* 0x000ee800000e0000 */
[----:B------:R-:W4:Y:S01]  /*0270*/  SHFL.BFLY PT, R15, R16, 0x8, 0x1f ;  /* 0x0d001f00100f7f89 */ /* 0x000f2200000e0000 */
[----:B-1----:R-:W-:Y:S01]  /*0280*/  FADD R11, R12, R11 ;  /* 0x0000000b0c0b7221 */ /* 0x002fe20000000000 */
[----:B--2---:R-:W-:-:S04]  /*0290*/  FADD R10, R9, R10 ;  /* 0x0000000a090a7221 */ /* 0x004fc80000000000 */
[----:B------:R-:W1:Y:S01]  /*02a0*/  SHFL.BFLY PT, R4, R11, 0x4, 0x1f ;  /* 0x0c801f000b047f89 */ /* 0x000e6200000e0000 */
[----:B------:R-:W-:Y:S01]  /*02b0*/  LOP3.LUT R9, R2, 0x4, RZ, 0xc0, !PT ;  /* 0x0000000402097812 */ /* 0x000fe200078ec0ff */
[----:B---3--:R-:W-:Y:S02]  /*02c0*/  FADD R14, R13, R14 ;  /* 0x0000000e0d0e7221 */ /* 0x008fe40000000000 */
[----:B------:R-:W2:Y:S01]  /*02d0*/  SHFL.BFLY PT, R5, R10, 0x4, 0x1f ;  /* 0x0c801f000a057f89 */ /* 0x000ea200000e0000 */
[----:B----4-:R-:W-:-:S03]  /*02e0*/  FADD R17, R16, R15 ;  /* 0x0000000f10117221 */ /* 0x010fc60000000000 */
[----:B------:R-:W3:Y:S04]  /*02f0*/  SHFL.BFLY PT, R15, R14, 0x4, 0x1f ;  /* 0x0c801f000e0f7f89 */ /* 0x000ee800000e0000 */
[----:B------:R-:W4:Y:S01]  /*0300*/  SHFL.BFLY PT, R6, R17, 0x4, 0x1f ;  /* 0x0c801f0011067f89 */ /* 0x000f2200000e0000 */
[----:B-1----:R-:W-:Y:S01]  /*0310*/  FADD R7, R11, R4 ;  /* 0x000000040b077221 */ /* 0x002fe20000000000 */
[----:B------:R-:W-:Y:S02]  /*0320*/  LOP3.LUT R4, R0, 0x1f, RZ, 0xc0, !PT ;  /* 0x0000001f00047812 */ /* 0x000fe400078ec0ff */
[----:B------:R-:W-:Y:S01]  /*0330*/  SHF.R.U32.HI R11, RZ, 0x3, R0 ;  /* 0x00000003ff0b7819 */ /* 0x000fe20000011600 */
[----:B--2---:R-:W-:Y:S01]  /*0340*/  FADD R5, R10, R5 ;  /* 0x000000050a057221 */ /* 0x004fe20000000000 */
[----:B------:R-:W1:Y:S01]  /*0350*/  SHFL.BFLY PT, R12, R7, 0x2, 0x1f ;  /* 0x0c401f00070c7f89 */ /* 0x000e6200000e0000 */
[----:B------:R-:W-:Y:S01]  /*0360*/  ISETP.GE.U32.AND P0, PT, R4, 0x2, PT ;  /* 0x000000020400780c */ /* 0x000fe20003f06070 */
[----:B------:R-:W-:Y:S01]  /*0370*/  IMAD.SHL.U32 R10, R9, 0x10, RZ ;  /* 0x00000010090a7824 */ /* 0x000fe200078e00ff */
[----:B------:R-:W-:Y:S01]  /*0380*/  LOP3.LUT R11, R11, 0xc, RZ, 0xc0, !PT ;  /* 0x0000000c0b0b7812 */ /* 0x000fe200078ec0ff */
[----:B---3--:R-:W-:-:S03]  /*0390*/  FADD R15, R14, R15 ;  /* 0x0000000f0e0f7221 */ /* 0x008fc60000000000 */
[----:B------:R-:W-:Y:S01]  /*03a0*/  LOP3.LUT R4, R10, R11, RZ, 0xfc, !PT ;  /* 0x0000000b0a047212 */ /* 0x000fe200078efcff */
[----:B----4-:R-:W-:Y:S01]  /*03b0*/  FADD R13, R17, R6 ;  /* 0x00000006110d7221 */ /* 0x010fe20000000000 */
[----:B------:R-:W2:Y:S04]  /*03c0*/  SHFL.BFLY PT, R16, R15, 0x2, 0x1f ;  /* 0x0c401f000f107f89 */ /* 0x000ea800000e0000 */
[----:B------:R-:W3:Y:S04]  /*03d0*/  SHFL.BFLY PT, R6, R5, 0x2, 0x1f ;  /* 0x0c401f0005067f89 */ /* 0x000ee800000e0000 */
[----:B------:R-:W4:Y:S01]  /*03e0*/  SHFL.BFLY PT, R18, R13, 0x2, 0x1f ;  /* 0x0c401f000d127f89 */ /* 0x000f2200000e0000 */
[----:B-1----:R-:W-:-:S05]  /*03f0*/  FADD R7, R7, R12 ;  /* 0x0000000c07077221 */ /* 0x002fca0000000000 */
[----:B------:R-:W-:Y:S01]  /*0400*/  @!P0 STS [R4+UR4+0x10], R7 ;  /* 0x0000100704008988 */ /* 0x000fe20008000804 */
[----:B--2---:R-:W-:Y:S01]  /*0410*/  FADD R15, R15, R16 ;  /* 0x000000100f0f7221 */ /* 0x004fe20000000000 */
[----:B---3--:R-:W-:-:S04]  /*0420*/  FADD R17, R5, R6 ;  /* 0x0000000605117221 */ /* 0x008fc80000000000 */
[----:B------:R-:W-:Y:S01]  /*0430*/  @!P0 STS [R4+UR4+0x20], R15 ;  /* 0x0000200f04008988 */ /* 0x000fe20008000804 */
[----:B----4-:R-:W-:-:S03]  /*0440*/  FADD R19, R13, R18 ;  /* 0x000000120d137221 */ /* 0x010fc60000000000 */
[----:B------:R-:W-:Y:S04]  /*0450*/  @!P0 STS [R4+UR4], R17 ;  /* 0x0000001104008988 */ /* 0x000fe80008000804 */
[----:B------:R-:W-:Y:S01]  /*0460*/  @!P0 STS [R4+UR4+0x30], R19 ;  /* 0x0000301304008988 */ /* 0x000fe20008000804 */
[----:B------:R-:W-:Y:S01]  /*0470*/  BAR.SYNC.DEFER_BLOCKING 0x0 ;  /* 0x0000000000007b1d */ /* 0x000fe20000010000 */
[----:B------:R-:W-:-:S04]  /*0480*/  LOP3.LUT P0, RZ, R0, 0x3, RZ, 0xc0, !PT ;  /* 0x0000000300ff7812 */ /* 0x000fc8000780c0ff */
[----:B------:R-:W-:Y:S01]  /*0490*/  ISETP.LT.AND P0, PT, R0, 0x20, !P0 ;  /* 0x000000200000780c */ /* 0x000fe20004701270 */
[----:B------:R-:W1:Y:S04]  /*04a0*/  @!P1 LDS R8, [R2+UR4] ;  /* 0x0000000402089984 */ /* 0x000e680008000800 */
[----:B-1----:R-:W1:Y:S02]  /*04b0*/  SHFL.BFLY PT, R5, R8, 0x2, 0x1f ;  /* 0x0c401f0008057f89 */ /* 0x002e6400000e0000 */
[----:B-1----:R-:W-:Y:S01]  /*04c0*/  FADD R12, R8, R5 ;  /* 0x00000005080c7221 */ /* 0x002fe20000000000 */
[----:B------:R-:W-:-:S04]  /*04d0*/  SHF.R.U32.HI R8, RZ, 0x3, R0 ;  /* 0x00000003ff087819 */ /* 0x000fc80000011600 */
[----:B------:R-:W1:Y:S01]  /*04e0*/  SHFL.BFLY PT, R5, R12, 0x1, 0x1f ;  /* 0x0c201f000c057f89 */ /* 0x000e6200000e0000 */
[----:B------:R-:W-:Y:S01]  /*04f0*/  SGXT.U32 R8, R8, 0x2 ;  /* 0x000000020808781a */ /* 0x000fe20000000000 */
[----:B-1----:R-:W-:-:S05]  /*0500*/  FADD R13, R12, R5 ;  /* 0x000000050c0d7221 */ /* 0x002fca0000000000 */
[----:B------:R-:W-:Y:S01]  /*0510*/  @P0 STS [R2+UR4], R13 ;  /* 0x0000000d02000988 */ /* 0x000fe20008000804 */
[----:B------:R-:W-:Y:S01]  /*0520*/  BAR.SYNC.DEFER_BLOCKING 0x0 ;  /* 0x0000000000007b1d */ /* 0x000fe20000010000 */
[----:B------:R-:W-:Y:S01]  /*0530*/  LOP3.LUT P0, RZ, R11, R8, RZ, 0xfc, !PT ;  /* 0x000000080bff7212 */ /* 0x000fe2000780fcff */
[----:B------:R-:W-:Y:S01]  /*0540*/  VIADD R8, R10, UR4 ;  /* 0x000000040a087c36 */ /* 0x000fe20008000000 */
[----:B------:R-:W-:Y:S02]  /*0550*/  LOP3.LUT R11, R3, 0x7, R0, 0xf8, !PT ;  /* 0x00000007030b7812 */ /* 0x000fe400078ef800 */
[----:B------:R-:W-:Y:S01]  /*0560*/  LOP3.LUT R0, R0, 0x7, RZ, 0xc0, !PT ;  /* 0x0000000700007812 */ /* 0x000fe200078ec0ff */
[----:B------:R-:W-:Y:S01]  /*0570*/  IMAD R8, R9, -0xc, R8 ;  /* 0xfffffff409087824 */ /* 0x000fe200078e0208 */
[----:B------:R-:W-:Y:S02]  /*0580*/  ISETP.LT.AND P0, PT, R11, 0x10, !P0 ;  /* 0x000000100b00780c */ /* 0x000fe40004701270 */
[----:B------:R-:W-:Y:S01]  /*0590*/  LEA R0, R0, UR4, 0x2 ;  /* 0x0000000400007c11 */ /* 0x000fe2000f8e10ff */
[----:B------:R-:W-:Y:S04]  /*05a0*/  LDS R4, [R10+UR4] ;  /* 0x000000040a047984 */ /* 0x000fe80008000800 */
[----:B------:R-:W-:Y:S04]  /*05b0*/  LDS R5, [R10+UR4+0x10] ;  /* 0x000010040a057984 */ /* 0x000fe80008000800 */
[----:B------:R-:W-:Y:S04]  /*05c0*/  LDS R6, [R10+UR4+0x20] ;  /* 0x000020040a067984 */ /* 0x000fe80008000800 */
[----:B------:R-:W1:Y:S01]  /*05d0*/  LDS R7, [R10+UR4+0x30] ;  /* 0x000030040a077984 */ /* 0x000e620008000800 */
[----:B------:R-:W-:Y:S06]  /*05e0*/  BAR.SYNC.DEFER_BLOCKING 0x0 ;  /* 0x0000000000007b1d */ /* 0x000fec0000010000 */
[----:B-1----:R1:W-:Y:S02]  /*05f0*/  STS.128 [R8], R4 ;  /* 0x0000000408007388 */ /* 0x0023e40000000c00 */
[----:B------:R-:W-:Y:S06]  /*0600*/  BAR.SYNC.DEFER_BLOCKING 0x0 ;  /* 0x0000000000007b1d */ /* 0x000fec0000010000 */
[----:B-1----:R-:W-:Y:S05]  /*0610*/  @!P0 EXIT ;  /* 0x000000000000894d */ /* 0x002fea0003800000 */
[----:B------:R-:W0:Y:S01]  /*0620*/  LDS R5, [R0] ;  /* 0x0000000000057984 */ /* 0x000e220000000800 */
[----:B------:R-:W1:Y:S02]  /*0630*/  LDC.64 R2, c[0x0][0x218] ;  /* 0x00008600ff027b82 */ /* 0x000e640000000a00 */
[----:B-1----:R-:W-:-:S05]  /*0640*/  IMAD.WIDE R2, R11, 0x4, R2 ;  /* 0x000000040b027825 */ /* 0x002fca00078e0202 */
[----:B0-----:R-:W-:Y:S01]  /*0650*/  STG.E desc[UR6][R2.64], R5 ;  /* 0x0000000502007986 */ /* 0x001fe2000c101906 */
[----:B------:R-:W-:Y:S05]  /*0660*/  EXIT ;  /* 0x000000000000794d */ /* 0x000fea0003800000 */
.L_x_0:
[----:B------:R-:W-:-:S00]  /*0670*/  BRA `(.L_x_0) ;  /* 0xfffffffc00fc7947 */ /* 0x000fc0000383ffff */
[----:B------:R-:W-:-:S00]  /*0680*/  NOP ;  /* 0x0000000000007918 */ /* 0x000fc00000000000 */
[----:B------:R-:W-:-:S00]  /*0690*/  NOP ;  /* 0x0000000000007918 */ /* 0x000fc00000000000 */
[----:B------:R-:W-:-:S00]  /*06a0*/  NOP ;  /* 0x0000000000007918 */ /* 0x000fc00000000000 */
[----:B------:R-:W-:-:S00]  /*06b0*/  NOP ;  /* 0x0000000000007918 */ /* 0x000fc00000000000 */
[----:B------:R-:W-:-:S00]  /*06c0*/  NOP ;  /* 0x0000000000007918 */ /* 0x000fc00000000000 */
[----:B------:R-:W-:-:S00]  /*06d0*/  NOP ;  /* 0x0000000000007918 */ /* 0x000fc00000000000 */
[----:B------:R-:W-:-:S00]  /*06e0*/  NOP ;  /* 0x0000000000007918 */ /* 0x000fc00000000000 */
[----:B------:R-:W-:-:S00]  /*06f0*/  NOP ;  /* 0x0000000000007918 */ /* 0x000fc00000000000 */
.L_x_1:


//--------------------- .nv.shared.triton_per_fused_mean_pow_sub_18 --------------------------
	.section	.nv.shared.triton_per_fused_mean_pow_sub_18,"aw",@nobits
	.sectionflags	@""
	.align	16
	.zero		1024


//--------------------- .nv.constant0.triton_per_fused_mean_pow_sub_18 --------------------------
	.section	.nv.constant0.triton_per_fused_mean_pow_sub_18,"a",@progbits
	.sectionflags	@""
	.align	4
.nv.constant0.triton_per_fused_mean_pow_sub_18:
	.zero		552
